//
// Generated by NVIDIA NVVM Compiler
//
// Compiler Build ID: CL-36424714
// Cuda compilation tools, release 13.0, V13.0.88
// Based on NVVM 20.0.0
//

.version 9.0
.target sm_100
.address_size 64

	// .globl	vec_add_i16x4

.visible .entry vec_add_i16x4(
	.param .u64 .ptr .align 1 vec_add_i16x4_param_0,
	.param .u64 .ptr .align 1 vec_add_i16x4_param_1,
	.param .u64 .ptr .align 1 vec_add_i16x4_param_2,
	.param .u32 vec_add_i16x4_param_3
)
{
	.reg .pred 	%p<2>;
	.reg .b16 	%rs<13>;
	.reg .b32 	%r<6>;
	.reg .b64 	%rd<11>;

	ld.param.u64 	%rd1, [vec_add_i16x4_param_0];
	ld.param.u64 	%rd2, [vec_add_i16x4_param_1];
	ld.param.u64 	%rd3, [vec_add_i16x4_param_2];
	ld.param.u32 	%r2, [vec_add_i16x4_param_3];
	mov.u32 	%r3, %ctaid.x;
	mov.u32 	%r4, %ntid.x;
	mov.u32 	%r5, %tid.x;
	mad.lo.s32 	%r1, %r3, %r4, %r5;
	setp.ge.s32 	%p1, %r1, %r2;
	@%p1 bra 	$L__BB0_2;
	cvta.to.global.u64 	%rd4, %rd1;
	cvta.to.global.u64 	%rd5, %rd2;
	cvta.to.global.u64 	%rd6, %rd3;
	mul.wide.s32 	%rd7, %r1, 8;
	add.s64 	%rd8, %rd4, %rd7;
	ld.global.v4.u16 	{%rs1, %rs2, %rs3, %rs4}, [%rd8];
	add.s64 	%rd9, %rd5, %rd7;
	ld.global.v4.u16 	{%rs5, %rs6, %rs7, %rs8}, [%rd9];
	add.s16 	%rs9, %rs5, %rs1;
	add.s16 	%rs10, %rs6, %rs2;
	add.s16 	%rs11, %rs7, %rs3;
	add.s16 	%rs12, %rs8, %rs4;
	add.s64 	%rd10, %rd6, %rd7;
	st.global.v4.u16 	[%rd10], {%rs9, %rs10, %rs11, %rs12};
$L__BB0_2:
	ret;

}
	// .globl	vec_sub_i16x4
.visible .entry vec_sub_i16x4(
	.param .u64 .ptr .align 1 vec_sub_i16x4_param_0,
	.param .u64 .ptr .align 1 vec_sub_i16x4_param_1,
	.param .u64 .ptr .align 1 vec_sub_i16x4_param_2,
	.param .u32 vec_sub_i16x4_param_3
)
{
	.reg .pred 	%p<2>;
	.reg .b16 	%rs<13>;
	.reg .b32 	%r<6>;
	.reg .b64 	%rd<11>;

	ld.param.u64 	%rd1, [vec_sub_i16x4_param_0];
	ld.param.u64 	%rd2, [vec_sub_i16x4_param_1];
	ld.param.u64 	%rd3, [vec_sub_i16x4_param_2];
	ld.param.u32 	%r2, [vec_sub_i16x4_param_3];
	mov.u32 	%r3, %ctaid.x;
	mov.u32 	%r4, %ntid.x;
	mov.u32 	%r5, %tid.x;
	mad.lo.s32 	%r1, %r3, %r4, %r5;
	setp.ge.s32 	%p1, %r1, %r2;
	@%p1 bra 	$L__BB1_2;
	cvta.to.global.u64 	%rd4, %rd1;
	cvta.to.global.u64 	%rd5, %rd2;
	cvta.to.global.u64 	%rd6, %rd3;
	mul.wide.s32 	%rd7, %r1, 8;
	add.s64 	%rd8, %rd4, %rd7;
	ld.global.v4.u16 	{%rs1, %rs2, %rs3, %rs4}, [%rd8];
	add.s64 	%rd9, %rd5, %rd7;
	ld.global.v4.u16 	{%rs5, %rs6, %rs7, %rs8}, [%rd9];
	sub.s16 	%rs9, %rs1, %rs5;
	sub.s16 	%rs10, %rs2, %rs6;
	sub.s16 	%rs11, %rs3, %rs7;
	sub.s16 	%rs12, %rs4, %rs8;
	add.s64 	%rd10, %rd6, %rd7;
	st.global.v4.u16 	[%rd10], {%rs9, %rs10, %rs11, %rs12};
$L__BB1_2:
	ret;

}
	// .globl	relu_i16x4
.visible .entry relu_i16x4(
	.param .u64 .ptr .align 1 relu_i16x4_param_0,
	.param .u64 .ptr .align 1 relu_i16x4_param_1,
	.param .u32 relu_i16x4_param_2
)
{
	.reg .pred 	%p<2>;
	.reg .b16 	%rs<9>;
	.reg .b32 	%r<6>;
	.reg .b64 	%rd<8>;

	ld.param.u64 	%rd1, [relu_i16x4_param_0];
	ld.param.u64 	%rd2, [relu_i16x4_param_1];
	ld.param.u32 	%r2, [relu_i16x4_param_2];
	mov.u32 	%r3, %ctaid.x;
	mov.u32 	%r4, %ntid.x;
	mov.u32 	%r5, %tid.x;
	mad.lo.s32 	%r1, %r3, %r4, %r5;
	setp.ge.s32 	%p1, %r1, %r2;
	@%p1 bra 	$L__BB2_2;
	cvta.to.global.u64 	%rd3, %rd1;
	cvta.to.global.u64 	%rd4, %rd2;
	mul.wide.s32 	%rd5, %r1, 8;
	add.s64 	%rd6, %rd3, %rd5;
	ld.global.v4.u16 	{%rs1, %rs2, %rs3, %rs4}, [%rd6];
	max.s16 	%rs5, %rs1, 0;
	max.s16 	%rs6, %rs2, 0;
	max.s16 	%rs7, %rs3, 0;
	max.s16 	%rs8, %rs4, 0;
	add.s64 	%rd7, %rd4, %rd5;
	st.global.v4.u16 	[%rd7], {%rs5, %rs6, %rs7, %rs8};
$L__BB2_2:
	ret;

}
	// .globl	vec_mul_bf16x4
.visible .entry vec_mul_bf16x4(
	.param .u64 .ptr .align 1 vec_mul_bf16x4_param_0,
	.param .u64 .ptr .align 1 vec_mul_bf16x4_param_1,
	.param .u64 .ptr .align 1 vec_mul_bf16x4_param_2,
	.param .u32 vec_mul_bf16x4_param_3
)
{
	.reg .pred 	%p<2>;
	.reg .b16 	%rs<13>;
	.reg .b32 	%r<6>;
	.reg .b32 	%f<13>;
	.reg .b64 	%rd<11>;

	ld.param.u64 	%rd1, [vec_mul_bf16x4_param_0];
	ld.param.u64 	%rd2, [vec_mul_bf16x4_param_1];
	ld.param.u64 	%rd3, [vec_mul_bf16x4_param_2];
	ld.param.u32 	%r2, [vec_mul_bf16x4_param_3];
	mov.u32 	%r3, %ctaid.x;
	mov.u32 	%r4, %ntid.x;
	mov.u32 	%r5, %tid.x;
	mad.lo.s32 	%r1, %r3, %r4, %r5;
	setp.ge.s32 	%p1, %r1, %r2;
	@%p1 bra 	$L__BB3_2;
	cvta.to.global.u64 	%rd4, %rd1;
	cvta.to.global.u64 	%rd5, %rd2;
	cvta.to.global.u64 	%rd6, %rd3;
	mul.wide.s32 	%rd7, %r1, 8;
	add.s64 	%rd8, %rd4, %rd7;
	ld.global.v4.u16 	{%rs1, %rs4, %rs7, %rs10}, [%rd8];
	add.s64 	%rd9, %rd5, %rd7;
	ld.global.v4.u16 	{%rs2, %rs5, %rs8, %rs11}, [%rd9];
	// begin inline asm
	{ cvt.f32.bf16 %f1, %rs1;}

	// end inline asm
	// begin inline asm
	{ cvt.f32.bf16 %f2, %rs2;}

	// end inline asm
	mul.f32 	%f3, %f1, %f2;
	// begin inline asm
	{  cvt.rn.bf16.f32 %rs3, %f3;}

	// end inline asm
	// begin inline asm
	{ cvt.f32.bf16 %f4, %rs4;}

	// end inline asm
	// begin inline asm
	{ cvt.f32.bf16 %f5, %rs5;}

	// end inline asm
	mul.f32 	%f6, %f4, %f5;
	// begin inline asm
	{  cvt.rn.bf16.f32 %rs6, %f6;}

	// end inline asm
	// begin inline asm
	{ cvt.f32.bf16 %f7, %rs7;}

	// end inline asm
	// begin inline asm
	{ cvt.f32.bf16 %f8, %rs8;}

	// end inline asm
	mul.f32 	%f9, %f7, %f8;
	// begin inline asm
	{  cvt.rn.bf16.f32 %rs9, %f9;}

	// end inline asm
	// begin inline asm
	{ cvt.f32.bf16 %f10, %rs10;}

	// end inline asm
	// begin inline asm
	{ cvt.f32.bf16 %f11, %rs11;}

	// end inline asm
	mul.f32 	%f12, %f10, %f11;
	// begin inline asm
	{  cvt.rn.bf16.f32 %rs12, %f12;}

	// end inline asm
	add.s64 	%rd10, %rd6, %rd7;
	st.global.v4.u16 	[%rd10], {%rs3, %rs6, %rs9, %rs12};
$L__BB3_2:
	ret;

}
	// .globl	fma_bf16x4
.visible .entry fma_bf16x4(
	.param .u64 .ptr .align 1 fma_bf16x4_param_0,
	.param .u64 .ptr .align 1 fma_bf16x4_param_1,
	.param .u64 .ptr .align 1 fma_bf16x4_param_2,
	.param .u64 .ptr .align 1 fma_bf16x4_param_3,
	.param .u32 fma_bf16x4_param_4
)
{
	.reg .pred 	%p<2>;
	.reg .b16 	%rs<17>;
	.reg .b32 	%r<6>;
	.reg .b32 	%f<17>;
	.reg .b64 	%rd<14>;

	ld.param.u64 	%rd1, [fma_bf16x4_param_0];
	ld.param.u64 	%rd2, [fma_bf16x4_param_1];
	ld.param.u64 	%rd3, [fma_bf16x4_param_2];
	ld.param.u64 	%rd4, [fma_bf16x4_param_3];
	ld.param.u32 	%r2, [fma_bf16x4_param_4];
	mov.u32 	%r3, %ctaid.x;
	mov.u32 	%r4, %ntid.x;
	mov.u32 	%r5, %tid.x;
	mad.lo.s32 	%r1, %r3, %r4, %r5;
	setp.ge.s32 	%p1, %r1, %r2;
	@%p1 bra 	$L__BB4_2;
	cvta.to.global.u64 	%rd5, %rd1;
	cvta.to.global.u64 	%rd6, %rd2;
	cvta.to.global.u64 	%rd7, %rd3;
	cvta.to.global.u64 	%rd8, %rd4;
	mul.wide.s32 	%rd9, %r1, 8;
	add.s64 	%rd10, %rd5, %rd9;
	ld.global.v4.u16 	{%rs1, %rs5, %rs9, %rs13}, [%rd10];
	add.s64 	%rd11, %rd6, %rd9;
	ld.global.v4.u16 	{%rs2, %rs6, %rs10, %rs14}, [%rd11];
	add.s64 	%rd12, %rd7, %rd9;
	ld.global.v4.u16 	{%rs3, %rs7, %rs11, %rs15}, [%rd12];
	// begin inline asm
	{ cvt.f32.bf16 %f1, %rs1;}

	// end inline asm
	// begin inline asm
	{ cvt.f32.bf16 %f2, %rs2;}

	// end inline asm
	// begin inline asm
	{ cvt.f32.bf16 %f3, %rs3;}

	// end inline asm
	fma.rn.f32 	%f4, %f1, %f2, %f3;
	// begin inline asm
	{  cvt.rn.bf16.f32 %rs4, %f4;}

	// end inline asm
	// begin inline asm
	{ cvt.f32.bf16 %f5, %rs5;}

	// end inline asm
	// begin inline asm
	{ cvt.f32.bf16 %f6, %rs6;}

	// end inline asm
	// begin inline asm
	{ cvt.f32.bf16 %f7, %rs7;}

	// end inline asm
	fma.rn.f32 	%f8, %f5, %f6, %f7;
	// begin inline asm
	{  cvt.rn.bf16.f32 %rs8, %f8;}

	// end inline asm
	// begin inline asm
	{ cvt.f32.bf16 %f9, %rs9;}

	// end inline asm
	// begin inline asm
	{ cvt.f32.bf16 %f10, %rs10;}

	// end inline asm
	// begin inline asm
	{ cvt.f32.bf16 %f11, %rs11;}

	// end inline asm
	fma.rn.f32 	%f12, %f9, %f10, %f11;
	// begin inline asm
	{  cvt.rn.bf16.f32 %rs12, %f12;}

	// end inline asm
	// begin inline asm
	{ cvt.f32.bf16 %f13, %rs13;}

	// end inline asm
	// begin inline asm
	{ cvt.f32.bf16 %f14, %rs14;}

	// end inline asm
	// begin inline asm
	{ cvt.f32.bf16 %f15, %rs15;}

	// end inline asm
	fma.rn.f32 	%f16, %f13, %f14, %f15;
	// begin inline asm
	{  cvt.rn.bf16.f32 %rs16, %f16;}

	// end inline asm
	add.s64 	%rd13, %rd8, %rd9;
	st.global.v4.u16 	[%rd13], {%rs4, %rs8, %rs12, %rs16};
$L__BB4_2:
	ret;

}


// ===== COMPILED SASS (sm_100) =====

	.target	sm_100

	.elftype	@"ET_EXEC"


//--------------------- .note.nv.tkinfo           --------------------------
	.section	.note.nv.tkinfo,"",@"SHT_NOTE"
	.sectionflags	@"SHF_NOTE_NV_TKINFO"
	.tkinfo
        /*0018*/ 	.word	0x00000002
        /*0030*/ 	.string	""
        /*0030*/ 	.string	"ptxas"
        /*0030*/ 	.string	"Cuda compilation tools, release 13.0, V13.0.88"
        /*0030*/ 	.string	"Build cuda_13.0.r13.0/compiler.36424714_0"
        /*0030*/ 	.string	"-arch sm_100 -m 64 "



//--------------------- .note.nv.cuinfo           --------------------------
	.section	.note.nv.cuinfo,"",@"SHT_NOTE"
	.sectionflags	@"SHF_NOTE_NV_CUINFO"
        /*0018*/ 	.short	0x0002
        /*001a*/ 	.short	0x0064
        /*001c*/ 	.short	0x0082
	.zero		2


//--------------------- .nv.info                  --------------------------
	.section	.nv.info,"",@"SHT_CUDA_INFO"
	.align	4


	//----- nvinfo : EIATTR_REGCOUNT
	.align		4
        /*0000*/ 	.byte	0x04, 0x2f
        /*0002*/ 	.short	(.L_1 - .L_0)
	.align		4
.L_0:
        /*0004*/ 	.word	index@(vec_add_i16x4)
        /*0008*/ 	.word	0x00000010


	//----- nvinfo : EIATTR_FRAME_SIZE
	.align		4
.L_1:
        /*000c*/ 	.byte	0x04, 0x11
        /*000e*/ 	.short	(.L_3 - .L_2)
	.align		4
.L_2:
        /*0010*/ 	.word	index@(vec_add_i16x4)
        /*0014*/ 	.word	0x00000000


	//----- nvinfo : EIATTR_REGCOUNT
	.align		4
.L_3:
        /*0018*/ 	.byte	0x04, 0x2f
        /*001a*/ 	.short	(.L_5 - .L_4)
	.align		4
.L_4:
        /*001c*/ 	.word	index@(vec_sub_i16x4)
        /*0020*/ 	.word	0x00000010


	//----- nvinfo : EIATTR_FRAME_SIZE
	.align		4
.L_5:
        /*0024*/ 	.byte	0x04, 0x11
        /*0026*/ 	.short	(.L_7 - .L_6)
	.align		4
.L_6:
        /*0028*/ 	.word	index@(vec_sub_i16x4)
        /*002c*/ 	.word	0x00000000


	//----- nvinfo : EIATTR_REGCOUNT
	.align		4
.L_7:
        /*0030*/ 	.byte	0x04, 0x2f
        /*0032*/ 	.short	(.L_9 - .L_8)
	.align		4
.L_8:
        /*0034*/ 	.word	index@(relu_i16x4)
        /*0038*/ 	.word	0x0000000b


	//----- nvinfo : EIATTR_FRAME_SIZE
	.align		4
.L_9:
        /*003c*/ 	.byte	0x04, 0x11
        /*003e*/ 	.short	(.L_11 - .L_10)
	.align		4
.L_10:
        /*0040*/ 	.word	index@(relu_i16x4)
        /*0044*/ 	.word	0x00000000


	//----- nvinfo : EIATTR_REGCOUNT
	.align		4
.L_11:
        /*0048*/ 	.byte	0x04, 0x2f
        /*004a*/ 	.short	(.L_13 - .L_12)
	.align		4
.L_12:
        /*004c*/ 	.word	index@(vec_mul_bf16x4)
        /*0050*/ 	.word	0x00000012


	//----- nvinfo : EIATTR_FRAME_SIZE
	.align		4
.L_13:
        /*0054*/ 	.byte	0x04, 0x11
        /*0056*/ 	.short	(.L_15 - .L_14)
	.align		4
.L_14:
        /*0058*/ 	.word	index@(vec_mul_bf16x4)
        /*005c*/ 	.word	0x00000000


	//----- nvinfo : EIATTR_REGCOUNT
	.align		4
.L_15:
        /*0060*/ 	.byte	0x04, 0x2f
        /*0062*/ 	.short	(.L_17 - .L_16)
	.align		4
.L_16:
        /*0064*/ 	.word	index@(fma_bf16x4)
        /*0068*/ 	.word	0x00000015


	//----- nvinfo : EIATTR_FRAME_SIZE
	.align		4
.L_17:
        /*006c*/ 	.byte	0x04, 0x11
        /*006e*/ 	.short	(.L_19 - .L_18)
	.align		4
.L_18:
        /*0070*/ 	.word	index@(fma_bf16x4)
        /*0074*/ 	.word	0x00000000


	//----- nvinfo : EIATTR_MIN_STACK_SIZE
	.align		4
.L_19:
        /*0078*/ 	.byte	0x04, 0x12
        /*007a*/ 	.short	(.L_21 - .L_20)
	.align		4
.L_20:
        /*007c*/ 	.word	index@(fma_bf16x4)
        /*0080*/ 	.word	0x00000000


	//----- nvinfo : EIATTR_MIN_STACK_SIZE
	.align		4
.L_21:
        /*0084*/ 	.byte	0x04, 0x12
        /*0086*/ 	.short	(.L_23 - .L_22)
	.align		4
.L_22:
        /*0088*/ 	.word	index@(vec_mul_bf16x4)
        /*008c*/ 	.word	0x00000000


	//----- nvinfo : EIATTR_MIN_STACK_SIZE
	.align		4
.L_23:
        /*0090*/ 	.byte	0x04, 0x12
        /*0092*/ 	.short	(.L_25 - .L_24)
	.align		4
.L_24:
        /*0094*/ 	.word	index@(relu_i16x4)
        /*0098*/ 	.word	0x00000000


	//----- nvinfo : EIATTR_MIN_STACK_SIZE
	.align		4
.L_25:
        /*009c*/ 	.byte	0x04, 0x12
        /*009e*/ 	.short	(.L_27 - .L_26)
	.align		4
.L_26:
        /*00a0*/ 	.word	index@(vec_sub_i16x4)
        /*00a4*/ 	.word	0x00000000


	//----- nvinfo : EIATTR_MIN_STACK_SIZE
	.align		4
.L_27:
        /*00a8*/ 	.byte	0x04, 0x12
        /*00aa*/ 	.short	(.L_29 - .L_28)
	.align		4
.L_28:
        /*00ac*/ 	.word	index@(vec_add_i16x4)
        /*00b0*/ 	.word	0x00000000
.L_29:


//--------------------- .nv.compat                --------------------------
	.section	.nv.compat,"",@"SHT_CUDA_COMPAT_INFO"
	.align	4
        /*0000*/ 	.byte	0x02, 0x09, 0x00, 0x00, 0x02, 0x02, 0x01, 0x00, 0x02, 0x05, 0x05, 0x00, 0x03, 0x07, 0x01, 0x01
        /*0010*/ 	.byte	0x02, 0x03, 0x00, 0x00, 0x02, 0x06, 0x01, 0x00, 0x04, 0x0b, 0x08, 0x00, 0x09, 0x00, 0x00, 0x00
        /*0020*/ 	.byte	0x00, 0x00, 0x00, 0x00


//--------------------- .nv.info.fma_bf16x4       --------------------------
	.section	.nv.info.fma_bf16x4,"",@"SHT_CUDA_INFO"
	.sectionflags	@""
	.align	4


	//----- nvinfo : EIATTR_CUDA_API_VERSION
	.align		4
        /*0000*/ 	.byte	0x04, 0x37
        /*0002*/ 	.short	(.L_31 - .L_30)
.L_30:
        /*0004*/ 	.word	0x00000082


	//----- nvinfo : EIATTR_KPARAM_INFO
	.align		4
.L_31:
        /*0008*/ 	.byte	0x04, 0x17
        /*000a*/ 	.short	(.L_33 - .L_32)
.L_32:
        /*000c*/ 	.word	0x00000000
        /*0010*/ 	.short	0x0004
        /*0012*/ 	.short	0x0020
        /*0014*/ 	.byte	0x00, 0xf0, 0x11, 0x00


	//----- nvinfo : EIATTR_KPARAM_INFO
	.align		4
.L_33:
        /*0018*/ 	.byte	0x04, 0x17
        /*001a*/ 	.short	(.L_35 - .L_34)
.L_34:
        /*001c*/ 	.word	0x00000000
        /*0020*/ 	.short	0x0003
        /*0022*/ 	.short	0x0018
        /*0024*/ 	.byte	0x00, 0xf5, 0x21, 0x00


	//----- nvinfo : EIATTR_KPARAM_INFO
	.align		4
.L_35:
        /*0028*/ 	.byte	0x04, 0x17
        /*002a*/ 	.short	(.L_37 - .L_36)
.L_36:
        /*002c*/ 	.word	0x00000000
        /*0030*/ 	.short	0x0002
        /*0032*/ 	.short	0x0010
        /*0034*/ 	.byte	0x00, 0xf5, 0x21, 0x00


	//----- nvinfo : EIATTR_KPARAM_INFO
	.align		4
.L_37:
        /*0038*/ 	.byte	0x04, 0x17
        /*003a*/ 	.short	(.L_39 - .L_38)
.L_38:
        /*003c*/ 	.word	0x00000000
        /*0040*/ 	.short	0x0001
        /*0042*/ 	.short	0x0008
        /*0044*/ 	.byte	0x00, 0xf5, 0x21, 0x00


	//----- nvinfo : EIATTR_KPARAM_INFO
	.align		4
.L_39:
        /*0048*/ 	.byte	0x04, 0x17
        /*004a*/ 	.short	(.L_41 - .L_40)
.L_40:
        /*004c*/ 	.word	0x00000000
        /*0050*/ 	.short	0x0000
        /*0052*/ 	.short	0x0000
        /*0054*/ 	.byte	0x00, 0xf5, 0x21, 0x00


	//----- nvinfo : EIATTR_SPARSE_MMA_MASK
	.align		4
.L_41:
        /*0058*/ 	.byte	0x03, 0x50
        /*005a*/ 	.short	0x0000


	//----- nvinfo : EIATTR_MAXREG_COUNT
	.align		4
        /*005c*/ 	.byte	0x03, 0x1b
        /*005e*/ 	.short	0x00ff


	//----- nvinfo : EIATTR_MERCURY_ISA_VERSION
	.align		4
        /*0060*/ 	.byte	0x03, 0x5f
        /*0062*/ 	.short	0x0101


	//----- nvinfo : EIATTR_VRC_CTA_INIT_COUNT
	.align		4
        /*0064*/ 	.byte	0x02, 0x4a
	.zero		1
	.zero		1


	//----- nvinfo : EIATTR_EXIT_INSTR_OFFSETS
	.align		4
        /*0068*/ 	.byte	0x04, 0x1c
        /*006a*/ 	.short	(.L_43 - .L_42)


	//   ....[0]....
.L_42:
        /*006c*/ 	.word	0x00000070


	//   ....[1]....
        /*0070*/ 	.word	0x000002d0


	//----- nvinfo : EIATTR_CBANK_PARAM_SIZE
	.align		4
.L_43:
        /*0074*/ 	.byte	0x03, 0x19
        /*0076*/ 	.short	0x0024


	//----- nvinfo : EIATTR_PARAM_CBANK
	.align		4
        /*0078*/ 	.byte	0x04, 0x0a
        /*007a*/ 	.short	(.L_45 - .L_44)
	.align		4
.L_44:
        /*007c*/ 	.word	index@(.nv.constant0.fma_bf16x4)
        /*0080*/ 	.short	0x0380
        /*0082*/ 	.short	0x0024


	//----- nvinfo : EIATTR_SW_WAR
	.align		4
.L_45:
        /*0084*/ 	.byte	0x04, 0x36
        /*0086*/ 	.short	(.L_47 - .L_46)
.L_46:
        /*0088*/ 	.word	0x00000008
.L_47:


//--------------------- .nv.info.vec_mul_bf16x4   --------------------------
	.section	.nv.info.vec_mul_bf16x4,"",@"SHT_CUDA_INFO"
	.sectionflags	@""
	.align	4


	//----- nvinfo : EIATTR_CUDA_API_VERSION
	.align		4
        /*0000*/ 	.byte	0x04, 0x37
        /*0002*/ 	.short	(.L_49 - .L_48)
.L_48:
        /*0004*/ 	.word	0x00000082


	//----- nvinfo : EIATTR_KPARAM_INFO
	.align		4
.L_49:
        /*0008*/ 	.byte	0x04, 0x17
        /*000a*/ 	.short	(.L_51 - .L_50)
.L_50:
        /*000c*/ 	.word	0x00000000
        /*0010*/ 	.short	0x0003
        /*0012*/ 	.short	0x0018
        /*0014*/ 	.byte	0x00, 0xf0, 0x11, 0x00


	//----- nvinfo : EIATTR_KPARAM_INFO
	.align		4
.L_51:
        /*0018*/ 	.byte	0x04, 0x17
        /*001a*/ 	.short	(.L_53 - .L_52)
.L_52:
        /*001c*/ 	.word	0x00000000
        /*0020*/ 	.short	0x0002
        /*0022*/ 	.short	0x0010
        /*0024*/ 	.byte	0x00, 0xf5, 0x21, 0x00


	//----- nvinfo : EIATTR_KPARAM_INFO
	.align		4
.L_53:
        /*0028*/ 	.byte	0x04, 0x17
        /*002a*/ 	.short	(.L_55 - .L_54)
.L_54:
        /*002c*/ 	.word	0x00000000
        /*0030*/ 	.short	0x0001
        /*0032*/ 	.short	0x0008
        /*0034*/ 	.byte	0x00, 0xf5, 0x21, 0x00


	//----- nvinfo : EIATTR_KPARAM_INFO
	.align		4
.L_55:
        /*0038*/ 	.byte	0x04, 0x17
        /*003a*/ 	.short	(.L_57 - .L_56)
.L_56:
        /*003c*/ 	.word	0x00000000
        /*0040*/ 	.short	0x0000
        /*0042*/ 	.short	0x0000
        /*0044*/ 	.byte	0x00, 0xf5, 0x21, 0x00


	//----- nvinfo : EIATTR_SPARSE_MMA_MASK
	.align		4
.L_57:
        /*0048*/ 	.byte	0x03, 0x50
        /*004a*/ 	.short	0x0000


	//----- nvinfo : EIATTR_MAXREG_COUNT
	.align		4
        /*004c*/ 	.byte	0x03, 0x1b
        /*004e*/ 	.short	0x00ff


	//----- nvinfo : EIATTR_MERCURY_ISA_VERSION
	.align		4
        /*0050*/ 	.byte	0x03, 0x5f
        /*0052*/ 	.short	0x0101


	//----- nvinfo : EIATTR_VRC_CTA_INIT_COUNT
	.align		4
        /*0054*/ 	.byte	0x02, 0x4a
	.zero		1
	.zero		1


	//----- nvinfo : EIATTR_EXIT_INSTR_OFFSETS
	.align		4
        /*0058*/ 	.byte	0x04, 0x1c
        /*005a*/ 	.short	(.L_59 - .L_58)


	//   ....[0]....
.L_58:
        /*005c*/ 	.word	0x00000070


	//   ....[1]....
        /*0060*/ 	.word	0x00000240


	//----- nvinfo : EIATTR_CBANK_PARAM_SIZE
	.align		4
.L_59:
        /*0064*/ 	.byte	0x03, 0x19
        /*0066*/ 	.short	0x001c


	//----- nvinfo : EIATTR_PARAM_CBANK
	.align		4
        /*0068*/ 	.byte	0x04, 0x0a
        /*006a*/ 	.short	(.L_61 - .L_60)
	.align		4
.L_60:
        /*006c*/ 	.word	index@(.nv.constant0.vec_mul_bf16x4)
        /*0070*/ 	.short	0x0380
        /*0072*/ 	.short	0x001c


	//----- nvinfo : EIATTR_SW_WAR
	.align		4
.L_61:
        /*0074*/ 	.byte	0x04, 0x36
        /*0076*/ 	.short	(.L_63 - .L_62)
.L_62:
        /*0078*/ 	.word	0x00000008
.L_63:


//--------------------- .nv.info.relu_i16x4       --------------------------
	.section	.nv.info.relu_i16x4,"",@"SHT_CUDA_INFO"
	.sectionflags	@""
	.align	4


	//----- nvinfo : EIATTR_CUDA_API_VERSION
	.align		4
        /*0000*/ 	.byte	0x04, 0x37
        /*0002*/ 	.short	(.L_65 - .L_64)
.L_64:
        /*0004*/ 	.word	0x00000082


	//----- nvinfo : EIATTR_KPARAM_INFO
	.align		4
.L_65:
        /*0008*/ 	.byte	0x04, 0x17
        /*000a*/ 	.short	(.L_67 - .L_66)
.L_66:
        /*000c*/ 	.word	0x00000000
        /*0010*/ 	.short	0x0002
        /*0012*/ 	.short	0x0010
        /*0014*/ 	.byte	0x00, 0xf0, 0x11, 0x00


	//----- nvinfo : EIATTR_KPARAM_INFO
	.align		4
.L_67:
        /*0018*/ 	.byte	0x04, 0x17
        /*001a*/ 	.short	(.L_69 - .L_68)
.L_68:
        /*001c*/ 	.word	0x00000000
        /*0020*/ 	.short	0x0001
        /*0022*/ 	.short	0x0008
        /*0024*/ 	.byte	0x00, 0xf5, 0x21, 0x00


	//----- nvinfo : EIATTR_KPARAM_INFO
	.align		4
.L_69:
        /*0028*/ 	.byte	0x04, 0x17
        /*002a*/ 	.short	(.L_71 - .L_70)
.L_70:
        /*002c*/ 	.word	0x00000000
        /*0030*/ 	.short	0x0000
        /*0032*/ 	.short	0x0000
        /*0034*/ 	.byte	0x00, 0xf5, 0x21, 0x00


	//----- nvinfo : EIATTR_SPARSE_MMA_MASK
	.align		4
.L_71:
        /*0038*/ 	.byte	0x03, 0x50
        /*003a*/ 	.short	0x0000


	//----- nvinfo : EIATTR_MAXREG_COUNT
	.align		4
        /*003c*/ 	.byte	0x03, 0x1b
        /*003e*/ 	.short	0x00ff


	//----- nvinfo : EIATTR_MERCURY_ISA_VERSION
	.align		4
        /*0040*/ 	.byte	0x03, 0x5f
        /*0042*/ 	.short	0x0101


	//----- nvinfo : EIATTR_VRC_CTA_INIT_COUNT
	.align		4
        /*0044*/ 	.byte	0x02, 0x4a
	.zero		1
	.zero		1


	//----- nvinfo : EIATTR_EXIT_INSTR_OFFSETS
	.align		4
        /*0048*/ 	.byte	0x04, 0x1c
        /*004a*/ 	.short	(.L_73 - .L_72)


	//   ....[0]....
.L_72:
        /*004c*/ 	.word	0x00000070


	//   ....[1]....
        /*0050*/ 	.word	0x00000180


	//----- nvinfo : EIATTR_CBANK_PARAM_SIZE
	.align		4
.L_73:
        /*0054*/ 	.byte	0x03, 0x19
        /*0056*/ 	.short	0x0014


	//----- nvinfo : EIATTR_PARAM_CBANK
	.align		4
        /*0058*/ 	.byte	0x04, 0x0a
        /*005a*/ 	.short	(.L_75 - .L_74)
	.align		4
.L_74:
        /*005c*/ 	.word	index@(.nv.constant0.relu_i16x4)
        /*0060*/ 	.short	0x0380
        /*0062*/ 	.short	0x0014


	//----- nvinfo : EIATTR_SW_WAR
	.align		4
.L_75:
        /*0064*/ 	.byte	0x04, 0x36
        /*0066*/ 	.short	(.L_77 - .L_76)
.L_76:
        /*0068*/ 	.word	0x00000008
.L_77:


//--------------------- .nv.info.vec_sub_i16x4    --------------------------
	.section	.nv.info.vec_sub_i16x4,"",@"SHT_CUDA_INFO"
	.sectionflags	@""
	.align	4


	//----- nvinfo : EIATTR_CUDA_API_VERSION
	.align		4
        /*0000*/ 	.byte	0x04, 0x37
        /*0002*/ 	.short	(.L_79 - .L_78)
.L_78:
        /*0004*/ 	.word	0x00000082


	//----- nvinfo : EIATTR_KPARAM_INFO
	.align		4
.L_79:
        /*0008*/ 	.byte	0x04, 0x17
        /*000a*/ 	.short	(.L_81 - .L_80)
.L_80:
        /*000c*/ 	.word	0x00000000
        /*0010*/ 	.short	0x0003
        /*0012*/ 	.short	0x0018
        /*0014*/ 	.byte	0x00, 0xf0, 0x11, 0x00


	//----- nvinfo : EIATTR_KPARAM_INFO
	.align		4
.L_81:
        /*0018*/ 	.byte	0x04, 0x17
        /*001a*/ 	.short	(.L_83 - .L_82)
.L_82:
        /*001c*/ 	.word	0x00000000
        /*0020*/ 	.short	0x0002
        /*0022*/ 	.short	0x0010
        /*0024*/ 	.byte	0x00, 0xf5, 0x21, 0x00


	//----- nvinfo : EIATTR_KPARAM_INFO
	.align		4
.L_83:
        /*0028*/ 	.byte	0x04, 0x17
        /*002a*/ 	.short	(.L_85 - .L_84)
.L_84:
        /*002c*/ 	.word	0x00000000
        /*0030*/ 	.short	0x0001
        /*0032*/ 	.short	0x0008
        /*0034*/ 	.byte	0x00, 0xf5, 0x21, 0x00


	//----- nvinfo : EIATTR_KPARAM_INFO
	.align		4
.L_85:
        /*0038*/ 	.byte	0x04, 0x17
        /*003a*/ 	.short	(.L_87 - .L_86)
.L_86:
        /*003c*/ 	.word	0x00000000
        /*0040*/ 	.short	0x0000
        /*0042*/ 	.short	0x0000
        /*0044*/ 	.byte	0x00, 0xf5, 0x21, 0x00


	//----- nvinfo : EIATTR_SPARSE_MMA_MASK
	.align		4
.L_87:
        /*0048*/ 	.byte	0x03, 0x50
        /*004a*/ 	.short	0x0000


	//----- nvinfo : EIATTR_MAXREG_COUNT
	.align		4
        /*004c*/ 	.byte	0x03, 0x1b
        /*004e*/ 	.short	0x00ff


	//----- nvinfo : EIATTR_MERCURY_ISA_VERSION
	.align		4
        /*0050*/ 	.byte	0x03, 0x5f
        /*0052*/ 	.short	0x0101


	//----- nvinfo : EIATTR_VRC_CTA_INIT_COUNT
	.align		4
        /*0054*/ 	.byte	0x02, 0x4a
	.zero		1
	.zero		1


	//----- nvinfo : EIATTR_EXIT_INSTR_OFFSETS
	.align		4
        /*0058*/ 	.byte	0x04, 0x1c
        /*005a*/ 	.short	(.L_89 - .L_88)


	//   ....[0]....
.L_88:
        /*005c*/ 	.word	0x00000070


	//   ....[1]....
        /*0060*/ 	.word	0x00000240


	//----- nvinfo : EIATTR_CBANK_PARAM_SIZE
	.align		4
.L_89:
        /*0064*/ 	.byte	0x03, 0x19
        /*0066*/ 	.short	0x001c


	//----- nvinfo : EIATTR_PARAM_CBANK
	.align		4
        /*0068*/ 	.byte	0x04, 0x0a
        /*006a*/ 	.short	(.L_91 - .L_90)
	.align		4
.L_90:
        /*006c*/ 	.word	index@(.nv.constant0.vec_sub_i16x4)
        /*0070*/ 	.short	0x0380
        /*0072*/ 	.short	0x001c


	//----- nvinfo : EIATTR_SW_WAR
	.align		4
.L_91:
        /*0074*/ 	.byte	0x04, 0x36
        /*0076*/ 	.short	(.L_93 - .L_92)
.L_92:
        /*0078*/ 	.word	0x00000008
.L_93:


//--------------------- .nv.info.vec_add_i16x4    --------------------------
	.section	.nv.info.vec_add_i16x4,"",@"SHT_CUDA_INFO"
	.sectionflags	@""
	.align	4


	//----- nvinfo : EIATTR_CUDA_API_VERSION
	.align		4
        /*0000*/ 	.byte	0x04, 0x37
        /*0002*/ 	.short	(.L_95 - .L_94)
.L_94:
        /*0004*/ 	.word	0x00000082


	//----- nvinfo : EIATTR_KPARAM_INFO
	.align		4
.L_95:
        /*0008*/ 	.byte	0x04, 0x17
        /*000a*/ 	.short	(.L_97 - .L_96)
.L_96:
        /*000c*/ 	.word	0x00000000
        /*0010*/ 	.short	0x0003
        /*0012*/ 	.short	0x0018
        /*0014*/ 	.byte	0x00, 0xf0, 0x11, 0x00


	//----- nvinfo : EIATTR_KPARAM_INFO
	.align		4
.L_97:
        /*0018*/ 	.byte	0x04, 0x17
        /*001a*/ 	.short	(.L_99 - .L_98)
.L_98:
        /*001c*/ 	.word	0x00000000
        /*0020*/ 	.short	0x0002
        /*0022*/ 	.short	0x0010
        /*0024*/ 	.byte	0x00, 0xf5, 0x21, 0x00


	//----- nvinfo : EIATTR_KPARAM_INFO
	.align		4
.L_99:
        /*0028*/ 	.byte	0x04, 0x17
        /*002a*/ 	.short	(.L_101 - .L_100)
.L_100:
        /*002c*/ 	.word	0x00000000
        /*0030*/ 	.short	0x0001
        /*0032*/ 	.short	0x0008
        /*0034*/ 	.byte	0x00, 0xf5, 0x21, 0x00


	//----- nvinfo : EIATTR_KPARAM_INFO
	.align		4
.L_101:
        /*0038*/ 	.byte	0x04, 0x17
        /*003a*/ 	.short	(.L_103 - .L_102)
.L_102:
        /*003c*/ 	.word	0x00000000
        /*0040*/ 	.short	0x0000
        /*0042*/ 	.short	0x0000
        /*0044*/ 	.byte	0x00, 0xf5, 0x21, 0x00


	//----- nvinfo : EIATTR_SPARSE_MMA_MASK
	.align		4
.L_103:
        /*0048*/ 	.byte	0x03, 0x50
        /*004a*/ 	.short	0x0000


	//----- nvinfo : EIATTR_MAXREG_COUNT
	.align		4
        /*004c*/ 	.byte	0x03, 0x1b
        /*004e*/ 	.short	0x00ff


	//----- nvinfo : EIATTR_MERCURY_ISA_VERSION
	.align		4
        /*0050*/ 	.byte	0x03, 0x5f
        /*0052*/ 	.short	0x0101


	//----- nvinfo : EIATTR_VRC_CTA_INIT_COUNT
	.align		4
        /*0054*/ 	.byte	0x02, 0x4a
	.zero		1
	.zero		1


	//----- nvinfo : EIATTR_EXIT_INSTR_OFFSETS
	.align		4
        /*0058*/ 	.byte	0x04, 0x1c
        /*005a*/ 	.short	(.L_105 - .L_104)


	//   ....[0]....
.L_104:
        /*005c*/ 	.word	0x00000070


	//   ....[1]....
        /*0060*/ 	.word	0x000001c0


	//----- nvinfo : EIATTR_CBANK_PARAM_SIZE
	.align		4
.L_105:
        /*0064*/ 	.byte	0x03, 0x19
        /*0066*/ 	.short	0x001c


	//----- nvinfo : EIATTR_PARAM_CBANK
	.align		4
        /*0068*/ 	.byte	0x04, 0x0a
        /*006a*/ 	.short	(.L_107 - .L_106)
	.align		4
.L_106:
        /*006c*/ 	.word	index@(.nv.constant0.vec_add_i16x4)
        /*0070*/ 	.short	0x0380
        /*0072*/ 	.short	0x001c


	//----- nvinfo : EIATTR_SW_WAR
	.align		4
.L_107:
        /*0074*/ 	.byte	0x04, 0x36
        /*0076*/ 	.short	(.L_109 - .L_108)
.L_108:
        /*0078*/ 	.word	0x00000008
.L_109:


//--------------------- .nv.callgraph             --------------------------
	.section	.nv.callgraph,"",@"SHT_CUDA_CALLGRAPH"
	.align	4
	.sectionentsize	8
	.align		4
        /*0000*/ 	.word	0x00000000
	.align		4
        /*0004*/ 	.word	0xffffffff
	.align		4
        /*0008*/ 	.word	0x00000000
	.align		4
        /*000c*/ 	.word	0xfffffffe
	.align		4
        /*0010*/ 	.word	0x00000000
	.align		4
        /*0014*/ 	.word	0xfffffffd
	.align		4
        /*0018*/ 	.word	0x00000000
	.align		4
        /*001c*/ 	.word	0xfffffffc


//--------------------- .text.fma_bf16x4          --------------------------
	.section	.text.fma_bf16x4,"ax",@progbits
	.align	128
        .global         fma_bf16x4
        .type           fma_bf16x4,@function
        .size           fma_bf16x4,(.L_x_5 - fma_bf16x4)
        .other          fma_bf16x4,@"STO_CUDA_ENTRY STV_DEFAULT"
fma_bf16x4:
.text.fma_bf16x4:
[----:B------:R-:W-:Y:S01]  /*0000*/  LDC R1, c[0x0][0x37c] ;  /* 0x0000df00ff017b82 */ /* 0x000fe20000000800 */
[----:B------:R-:W0:Y:S07]  /*0010*/  S2R R0, SR_TID.X ;  /* 0x0000000000007919 */ /* 0x000e2e0000002100 */
[----:B------:R-:W0:Y:S01]  /*0020*/  S2UR UR4, SR_CTAID.X ;  /* 0x00000000000479c3 */ /* 0x000e220000002500 */
[----:B------:R-:W1:Y:S07]  /*0030*/  LDCU UR5, c[0x0][0x3a0] ;  /* 0x00007400ff0577ac */ /* 0x000e6e0008000800 */
[----:B------:R-:W0:Y:S02]  /*0040*/  LDC R5, c[0x0][0x360] ;  /* 0x0000d800ff057b82 */ /* 0x000e240000000800 */
[----:B0-----:R-:W-:-:S05]  /*0050*/  IMAD R5, R5, UR4, R0 ;  /* 0x0000000405057c24 */ /* 0x001fca000f8e0200 */
[----:B-1----:R-:W-:-:S13]  /*0060*/  ISETP.GE.AND P0, PT, R5, UR5, PT ;  /* 0x0000000505007c0c */ /* 0x002fda000bf06270 */
[----:B------:R-:W-:Y:S05]  /*0070*/  @P0 EXIT ;  /* 0x000000000000094d */ /* 0x000fea0003800000 */
[----:B------:R-:W0:Y:S01]  /*0080*/  LDC.64 R8, c[0x0][0x380] ;  /* 0x0000e000ff087b82 */ /* 0x000e220000000a00 */
[----:B------:R-:W1:Y:S07]  /*0090*/  LDCU.64 UR4, c[0x0][0x358] ;  /* 0x00006b00ff0477ac */ /* 0x000e6e0008000a00 */
[----:B------:R-:W2:Y:S08]  /*00a0*/  LDC.64 R10, c[0x0][0x388] ;  /* 0x0000e200ff0a7b82 */ /* 0x000eb00000000a00 */
[----:B------:R-:W3:Y:S01]  /*00b0*/  LDC.64 R6, c[0x0][0x390] ;  /* 0x0000e400ff067b82 */ /* 0x000ee20000000a00 */
[----:B0-----:R-:W-:-:S07]  /*00c0*/  IMAD.WIDE R8, R5, 0x8, R8 ;  /* 0x0000000805087825 */ /* 0x001fce00078e0208 */
[----:B------:R-:W0:Y:S01]  /*00d0*/  LDC.64 R2, c[0x0][0x398] ;  /* 0x0000e600ff027b82 */ /* 0x000e220000000a00 */
[----:B-1----:R-:W4:Y:S01]  /*00e0*/  LDG.E.64 R8, desc[UR4][R8.64] ;  /* 0x0000000408087981 */ /* 0x002f22000c1e1b00 */
[----:B--2---:R-:W-:-:S06]  /*00f0*/  IMAD.WIDE R10, R5, 0x8, R10 ;  /* 0x00000008050a7825 */ /* 0x004fcc00078e020a */
[----:B------:R-:W2:Y:S01]  /*0100*/  LDG.E.64 R10, desc[UR4][R10.64] ;  /* 0x000000040a0a7981 */ /* 0x000ea2000c1e1b00 */
[----:B---3--:R-:W-:-:S06]  /*0110*/  IMAD.WIDE R6, R5, 0x8, R6 ;  /* 0x0000000805067825 */ /* 0x008fcc00078e0206 */
[----:B------:R-:W3:Y:S01]  /*0120*/  LDG.E.64 R6, desc[UR4][R6.64] ;  /* 0x0000000406067981 */ /* 0x000ee2000c1e1b00 */
[----:B0-----:R-:W-:Y:S01]  /*0130*/  IMAD.WIDE R2, R5, 0x8, R2 ;  /* 0x0000000805027825 */ /* 0x001fe200078e0202 */
[----:B----4-:R-:W-:-:S03]  /*0140*/  PRMT R4, R9, 0x7632, R4 ;  /* 0x0000763209047816 */ /* 0x010fc60000000004 */
[----:B------:R-:W-:Y:S01]  /*0150*/  IMAD.U32 R15, R9, 0x10000, RZ ;  /* 0x00010000090f7824 */ /* 0x000fe200078e00ff */
[C---:B------:R-:W-:Y:S01]  /*0160*/  PRMT R0, R8.reuse, 0x7632, R0 ;  /* 0x0000763208007816 */ /* 0x040fe20000000000 */
[----:B------:R-:W-:Y:S01]  /*0170*/  IMAD.U32 R13, R8, 0x10000, RZ ;  /* 0x00010000080d7824 */ /* 0x000fe200078e00ff */
[C---:B--2---:R-:W-:Y:S02]  /*0180*/  PRMT R12, R10.reuse, 0x7632, R12 ;  /* 0x000076320a0c7816 */ /* 0x044fe4000000000c */
[----:B------:R-:W-:Y:S02]  /*0190*/  SHF.L.U32 R14, R10, 0x10, RZ ;  /* 0x000000100a0e7819 */ /* 0x000fe400000006ff */
[----:B------:R-:W-:Y:S02]  /*01a0*/  PRMT R8, R11, 0x7632, R8 ;  /* 0x000076320b087816 */ /* 0x000fe40000000008 */
[C---:B---3--:R-:W-:Y:S02]  /*01b0*/  PRMT R9, R6.reuse, 0x7632, R9 ;  /* 0x0000763206097816 */ /* 0x048fe40000000009 */
[----:B------:R-:W-:-:S02]  /*01c0*/  SHF.L.U32 R10, R6, 0x10, RZ ;  /* 0x00000010060a7819 */ /* 0x000fc400000006ff */
[C---:B------:R-:W-:Y:S01]  /*01d0*/  PRMT R6, R7.reuse, 0x7632, R6 ;  /* 0x0000763207067816 */ /* 0x040fe20000000006 */
[----:B------:R-:W-:Y:S01]  /*01e0*/  IMAD.U32 R18, R7, 0x10000, RZ ;  /* 0x0001000007127824 */ /* 0x000fe200078e00ff */
[----:B------:R-:W-:Y:S01]  /*01f0*/  SHF.L.U32 R0, R0, 0x10, RZ ;  /* 0x0000001000007819 */ /* 0x000fe200000006ff */
[----:B------:R-:W-:Y:S01]  /*0200*/  IMAD.U32 R16, R11, 0x10000, RZ ;  /* 0x000100000b107824 */ /* 0x000fe200078e00ff */
[----:B------:R-:W-:Y:S01]  /*0210*/  SHF.L.U32 R7, R12, 0x10, RZ ;  /* 0x000000100c077819 */ /* 0x000fe200000006ff */
[----:B------:R-:W-:Y:S01]  /*0220*/  IMAD.U32 R4, R4, 0x10000, RZ ;  /* 0x0001000004047824 */ /* 0x000fe200078e00ff */
[----:B------:R-:W-:Y:S01]  /*0230*/  SHF.L.U32 R9, R9, 0x10, RZ ;  /* 0x0000001009097819 */ /* 0x000fe200000006ff */
[----:B------:R-:W-:Y:S01]  /*0240*/  IMAD.U32 R11, R8, 0x10000, RZ ;  /* 0x00010000080b7824 */ /* 0x000fe200078e00ff */
[----:B------:R-:W-:Y:S01]  /*0250*/  SHF.L.U32 R17, R6, 0x10, RZ ;  /* 0x0000001006117819 */ /* 0x000fe200000006ff */
[----:B------:R-:W-:Y:S01]  /*0260*/  FFMA R10, R13, R14, R10 ;  /* 0x0000000e0d0a7223 */ /* 0x000fe2000000000a */
[----:B------:R-:W-:Y:S01]  /*0270*/  FFMA R15, R15, R16, R18 ;  /* 0x000000100f0f7223 */ /* 0x000fe20000000012 */
[----:B------:R-:W-:-:S02]  /*0280*/  FFMA R7, R0, R7, R9 ;  /* 0x0000000700077223 */ /* 0x000fc40000000009 */
[----:B------:R-:W-:-:S03]  /*0290*/  FFMA R4, R4, R11, R17 ;  /* 0x0000000b04047223 */ /* 0x000fc60000000011 */
[----:B------:R-:W-:Y:S02]  /*02a0*/  F2FP.BF16.F32.PACK_AB R10, R7, R10 ;  /* 0x0000000a070a723e */ /* 0x000fe400000010ff */
[----:B------:R-:W-:-:S05]  /*02b0*/  F2FP.BF16.F32.PACK_AB R11, R4, R15 ;  /* 0x0000000f040b723e */ /* 0x000fca00000010ff */
[----:B------:R-:W-:Y:S01]  /*02c0*/  STG.E.64 desc[UR4][R2.64], R10 ;  /* 0x0000000a02007986 */ /* 0x000fe2000c101b04 */
[----:B------:R-:W-:Y:S05]  /*02d0*/  EXIT ;  /* 0x000000000000794d */ /* 0x000fea0003800000 */
.L_x_0:
[----:B------:R-:W-:-:S00]  /*02e0*/  BRA `(.L_x_0) ;  /* 0xfffffffc00fc7947 */ /* 0x000fc0000383ffff */
[----:B------:R-:W-:-:S00]  /*02f0*/  NOP ;  /* 0x0000000000007918 */ /* 0x000fc00000000000 */
        /* <DEDUP_REMOVED lines=8> */
.L_x_5:


//--------------------- .text.vec_mul_bf16x4      --------------------------
	.section	.text.vec_mul_bf16x4,"ax",@progbits
	.align	128
        .global         vec_mul_bf16x4
        .type           vec_mul_bf16x4,@function
        .size           vec_mul_bf16x4,(.L_x_6 - vec_mul_bf16x4)
        .other          vec_mul_bf16x4,@"STO_CUDA_ENTRY STV_DEFAULT"
vec_mul_bf16x4:
.text.vec_mul_bf16x4:
        /* <DEDUP_REMOVED lines=12> */
[----:B0-----:R-:W-:-:S06]  /*00c0*/  IMAD.WIDE R6, R5, 0x8, R6 ;  /* 0x0000000805067825 */ /* 0x001fcc00078e0206 */
[----:B-1----:R-:W4:Y:S01]  /*00d0*/  LDG.E.64 R6, desc[UR4][R6.64] ;  /* 0x0000000406067981 */ /* 0x002f22000c1e1b00 */
[----:B--2---:R-:W-:-:S06]  /*00e0*/  IMAD.WIDE R8, R5, 0x8, R8 ;  /* 0x0000000805087825 */ /* 0x004fcc00078e0208 */
[----:B------:R-:W2:Y:S01]  /*00f0*/  LDG.E.64 R8, desc[UR4][R8.64] ;  /* 0x0000000408087981 */ /* 0x000ea2000c1e1b00 */
[----:B---3--:R-:W-:Y:S01]  /*0100*/  IMAD.WIDE R2, R5, 0x8, R2 ;  /* 0x0000000805027825 */ /* 0x008fe200078e0202 */
[C---:B----4-:R-:W-:Y:S02]  /*0110*/  PRMT R0, R6.reuse, 0x7632, R0 ;  /* 0x0000763206007816 */ /* 0x050fe40000000000 */
[C---:B------:R-:W-:Y:S01]  /*0120*/  PRMT R4, R7.reuse, 0x7632, R4 ;  /* 0x0000763207047816 */ /* 0x040fe20000000004 */
[----:B------:R-:W-:Y:S01]  /*0130*/  IMAD.U32 R14, R7, 0x10000, RZ ;  /* 0x00010000070e7824 */ /* 0x000fe200078e00ff */
[----:B------:R-:W-:Y:S02]  /*0140*/  SHF.L.U32 R12, R6, 0x10, RZ ;  /* 0x00000010060c7819 */ /* 0x000fe400000006ff */
[C---:B--2---:R-:W-:Y:S02]  /*0150*/  PRMT R10, R8.reuse, 0x7632, R10 ;  /* 0x00007632080a7816 */ /* 0x044fe4000000000a */
[C---:B------:R-:W-:Y:S01]  /*0160*/  PRMT R11, R9.reuse, 0x7632, R11 ;  /* 0x00007632090b7816 */ /* 0x040fe2000000000b */
[----:B------:R-:W-:Y:S01]  /*0170*/  IMAD.U32 R15, R9, 0x10000, RZ ;  /* 0x00010000090f7824 */ /* 0x000fe200078e00ff */
[----:B------:R-:W-:Y:S01]  /*0180*/  SHF.L.U32 R13, R8, 0x10, RZ ;  /* 0x00000010080d7819 */ /* 0x000fe200000006ff */
[----:B------:R-:W-:Y:S01]  /*0190*/  IMAD.U32 R4, R4, 0x10000, RZ ;  /* 0x0001000004047824 */ /* 0x000fe200078e00ff */
[----:B------:R-:W-:-:S02]  /*01a0*/  SHF.L.U32 R0, R0, 0x10, RZ ;  /* 0x0000001000007819 */ /* 0x000fc400000006ff */
[----:B------:R-:W-:Y:S02]  /*01b0*/  SHF.L.U32 R7, R10, 0x10, RZ ;  /* 0x000000100a077819 */ /* 0x000fe400000006ff */
[----:B------:R-:W-:Y:S01]  /*01c0*/  SHF.L.U32 R11, R11, 0x10, RZ ;  /* 0x000000100b0b7819 */ /* 0x000fe200000006ff */
[----:B------:R-:W-:Y:S01]  /*01d0*/  FMUL R12, R12, R13 ;  /* 0x0000000d0c0c7220 */ /* 0x000fe20000400000 */
[----:B------:R-:W-:Y:S01]  /*01e0*/  FMUL R14, R14, R15 ;  /* 0x0000000f0e0e7220 */ /* 0x000fe20000400000 */
[----:B------:R-:W-:Y:S02]  /*01f0*/  FMUL R7, R0, R7 ;  /* 0x0000000700077220 */ /* 0x000fe40000400000 */
[----:B------:R-:W-:-:S03]  /*0200*/  FMUL R11, R4, R11 ;  /* 0x0000000b040b7220 */ /* 0x000fc60000400000 */
[----:B------:R-:W-:Y:S02]  /*0210*/  F2FP.BF16.F32.PACK_AB R10, R7, R12 ;  /* 0x0000000c070a723e */ /* 0x000fe400000010ff */
[----:B------:R-:W-:-:S05]  /*0220*/  F2FP.BF16.F32.PACK_AB R11, R11, R14 ;  /* 0x0000000e0b0b723e */ /* 0x000fca00000010ff */
[----:B------:R-:W-:Y:S01]  /*0230*/  STG.E.64 desc[UR4][R2.64], R10 ;  /* 0x0000000a02007986 */ /* 0x000fe2000c101b04 */
[----:B------:R-:W-:Y:S05]  /*0240*/  EXIT ;  /* 0x000000000000794d */ /* 0x000fea0003800000 */
.L_x_1:
        /* <DEDUP_REMOVED lines=11> */
.L_x_6:


//--------------------- .text.relu_i16x4          --------------------------
	.section	.text.relu_i16x4,"ax",@progbits
	.align	128
        .global         relu_i16x4
        .type           relu_i16x4,@function
        .size           relu_i16x4,(.L_x_7 - relu_i16x4)
        .other          relu_i16x4,@"STO_CUDA_ENTRY STV_DEFAULT"
relu_i16x4:
.text.relu_i16x4:
        /* <DEDUP_REMOVED lines=10> */
[----:B------:R-:W2:Y:S01]  /*00a0*/  LDC.64 R4, c[0x0][0x388] ;  /* 0x0000e200ff047b82 */ /* 0x000ea20000000a00 */
[----:B0-----:R-:W-:-:S06]  /*00b0*/  IMAD.WIDE R2, R7, 0x8, R2 ;  /* 0x0000000807027825 */ /* 0x001fcc00078e0202 */
[----:B-1----:R-:W3:Y:S01]  /*00c0*/  LDG.E.64 R2, desc[UR4][R2.64] ;  /* 0x0000000402027981 */ /* 0x002ee2000c1e1b00 */
[----:B--2---:R-:W-:Y:S01]  /*00d0*/  IMAD.WIDE R4, R7, 0x8, R4 ;  /* 0x0000000807047825 */ /* 0x004fe200078e0204 */
[----:B---3--:R-:W-:Y:S02]  /*00e0*/  PRMT R6, R3, 0x7610, R6 ;  /* 0x0000761003067816 */ /* 0x008fe40000000006 */
[C---:B------:R-:W-:Y:S02]  /*00f0*/  PRMT R3, R2.reuse, 0x7632, R3 ;  /* 0x0000763202037816 */ /* 0x040fe40000000003 */
[----:B------:R-:W-:Y:S02]  /*0100*/  VIMNMX.S16x2 R0, PT, PT, R2, RZ, !PT ;  /* 0x000000ff02007248 */ /* 0x000fe40007fe0300 */
[C---:B------:R-:W-:Y:S02]  /*0110*/  PRMT R8, R3.reuse, 0x7632, R8 ;  /* 0x0000763203087816 */ /* 0x040fe40000000008 */
[----:B------:R-:W-:-:S02]  /*0120*/  VIMNMX.S16x2 R3, PT, PT, R3, RZ, !PT ;  /* 0x000000ff03037248 */ /* 0x000fc40007fe0300 */
[----:B------:R-:W-:Y:S02]  /*0130*/  VIMNMX.S16x2 R6, PT, PT, R6, RZ, !PT ;  /* 0x000000ff06067248 */ /* 0x000fe40007fe0300 */
[----:B------:R-:W-:Y:S02]  /*0140*/  VIMNMX.S16x2 R8, PT, PT, R8, RZ, !PT ;  /* 0x000000ff08087248 */ /* 0x000fe40007fe0300 */
[----:B------:R-:W-:Y:S02]  /*0150*/  PRMT R2, R0, 0x5410, R3 ;  /* 0x0000541000027816 */ /* 0x000fe40000000003 */
[----:B------:R-:W-:-:S05]  /*0160*/  PRMT R3, R6, 0x5410, R8 ;  /* 0x0000541006037816 */ /* 0x000fca0000000008 */
[----:B------:R-:W-:Y:S01]  /*0170*/  STG.E.64 desc[UR4][R4.64], R2 ;  /* 0x0000000204007986 */ /* 0x000fe2000c101b04 */
[----:B------:R-:W-:Y:S05]  /*0180*/  EXIT ;  /* 0x000000000000794d */ /* 0x000fea0003800000 */
.L_x_2:
        /* <DEDUP_REMOVED lines=15> */
.L_x_7:


//--------------------- .text.vec_sub_i16x4       --------------------------
	.section	.text.vec_sub_i16x4,"ax",@progbits
	.align	128
        .global         vec_sub_i16x4
        .type           vec_sub_i16x4,@function
        .size           vec_sub_i16x4,(.L_x_8 - vec_sub_i16x4)
        .other          vec_sub_i16x4,@"STO_CUDA_ENTRY STV_DEFAULT"
vec_sub_i16x4:
.text.vec_sub_i16x4:
        /* <DEDUP_REMOVED lines=17> */
[----:B----4-:R-:W-:-:S03]  /*0110*/  PRMT R11, R8, 0xbb32, RZ ;  /* 0x0000bb32080b7816 */ /* 0x010fc600000000ff */
[----:B------:R-:W-:Y:S01]  /*0120*/  IMAD.MOV R12, RZ, RZ, -R9 ;  /* 0x000000ffff0c7224 */ /* 0x000fe200078e0a09 */
[----:B------:R-:W-:Y:S01]  /*0130*/  PRMT R13, R9, 0xbb32, RZ ;  /* 0x0000bb32090d7816 */ /* 0x000fe200000000ff */
[----:B------:R-:W-:Y:S02]  /*0140*/  IMAD.MOV R10, RZ, RZ, -R8 ;  /* 0x000000ffff0a7224 */ /* 0x000fe400078e0a08 */
[----:B------:R-:W-:Y:S01]  /*0150*/  IMAD.MOV R11, RZ, RZ, -R11 ;  /* 0x000000ffff0b7224 */ /* 0x000fe200078e0a0b */
[----:B------:R-:W-:Y:S01]  /*0160*/  PRMT R8, R12, 0x7710, RZ ;  /* 0x000077100c087816 */ /* 0x000fe200000000ff */
[----:B------:R-:W-:Y:S01]  /*0170*/  IMAD.MOV R13, RZ, RZ, -R13 ;  /* 0x000000ffff0d7224 */ /* 0x000fe200078e0a0d */
[----:B--2---:R-:W-:Y:S02]  /*0180*/  PRMT R0, R4, 0x7632, R0 ;  /* 0x0000763204007816 */ /* 0x004fe40000000000 */
[----:B------:R-:W-:Y:S02]  /*0190*/  PRMT R11, R11, 0x7710, RZ ;  /* 0x000077100b0b7816 */ /* 0x000fe400000000ff */
[----:B------:R-:W-:Y:S01]  /*01a0*/  PRMT R9, R10, 0x7710, RZ ;  /* 0x000077100a097816 */ /* 0x000fe200000000ff */
[C---:B------:R-:W-:Y:S01]  /*01b0*/  IMAD.IADD R8, R5.reuse, 0x1, R8 ;  /* 0x0000000105087824 */ /* 0x040fe200078e0208 */
[----:B------:R-:W-:-:S02]  /*01c0*/  PRMT R6, R5, 0x7632, R6 ;  /* 0x0000763205067816 */ /* 0x000fc40000000006 */
[----:B------:R-:W-:Y:S01]  /*01d0*/  PRMT R13, R13, 0x7710, RZ ;  /* 0x000077100d0d7816 */ /* 0x000fe200000000ff */
[----:B------:R-:W-:Y:S01]  /*01e0*/  IMAD.IADD R5, R0, 0x1, R11 ;  /* 0x0000000100057824 */ /* 0x000fe200078e020b */
[----:B------:R-:W-:Y:S02]  /*01f0*/  IADD3 R4, PT, PT, R4, R9, RZ ;  /* 0x0000000904047210 */ /* 0x000fe40007ffe0ff */
[----:B------:R-:W-:Y:S02]  /*0200*/  IADD3 R9, PT, PT, R6, R13, RZ ;  /* 0x0000000d06097210 */ /* 0x000fe40007ffe0ff */
[----:B------:R-:W-:Y:S02]  /*0210*/  PRMT R4, R4, 0x5410, R5 ;  /* 0x0000541004047816 */ /* 0x000fe40000000005 */
[----:B------:R-:W-:-:S05]  /*0220*/  PRMT R5, R8, 0x5410, R9 ;  /* 0x0000541008057816 */ /* 0x000fca0000000009 */
[----:B------:R-:W-:Y:S01]  /*0230*/  STG.E.64 desc[UR4][R2.64], R4 ;  /* 0x0000000402007986 */ /* 0x000fe2000c101b04 */
[----:B------:R-:W-:Y:S05]  /*0240*/  EXIT ;  /* 0x000000000000794d */ /* 0x000fea0003800000 */
.L_x_3:
        /* <DEDUP_REMOVED lines=11> */
.L_x_8:


//--------------------- .text.vec_add_i16x4       --------------------------
	.section	.text.vec_add_i16x4,"ax",@progbits
	.align	128
        .global         vec_add_i16x4
        .type           vec_add_i16x4,@function
        .size           vec_add_i16x4,(.L_x_9 - vec_add_i16x4)
        .other          vec_add_i16x4,@"STO_CUDA_ENTRY STV_DEFAULT"
vec_add_i16x4:
.text.vec_add_i16x4:
        /* <DEDUP_REMOVED lines=16> */
[----:B----4-:R-:W-:Y:S02]  /*0100*/  PRMT R8, R3, 0x7632, R8 ;  /* 0x0000763203087816 */ /* 0x010fe40000000008 */
[----:B------:R-:W-:Y:S02]  /*0110*/  PRMT R0, R2, 0x7632, R0 ;  /* 0x0000763202007816 */ /* 0x000fe40000000000 */
[----:B--2---:R-:W-:Y:S02]  /*0120*/  PRMT R13, R5, 0x7632, R13 ;  /* 0x00007632050d7816 */ /* 0x004fe4000000000d */
[----:B------:R-:W-:Y:S01]  /*0130*/  PRMT R11, R4, 0x7632, R11 ;  /* 0x00007632040b7816 */ /* 0x000fe2000000000b */
[----:B------:R-:W-:Y:S02]  /*0140*/  IMAD.IADD R10, R2, 0x1, R4 ;  /* 0x00000001020a7824 */ /* 0x000fe400078e0204 */
[----:B------:R-:W-:Y:S01]  /*0150*/  IMAD.IADD R12, R3, 0x1, R5 ;  /* 0x00000001030c7824 */ /* 0x000fe200078e0205 */
[----:B------:R-:W-:Y:S01]  /*0160*/  IADD3 R11, PT, PT, R0, R11, RZ ;  /* 0x0000000b000b7210 */ /* 0x000fe20007ffe0ff */
[----:B------:R-:W-:-:S02]  /*0170*/  IMAD.IADD R13, R8, 0x1, R13 ;  /* 0x00000001080d7824 */ /* 0x000fc400078e020d */
[----:B---3--:R-:W-:Y:S01]  /*0180*/  IMAD.WIDE R2, R9, 0x8, R6 ;  /* 0x0000000809027825 */ /* 0x008fe200078e0206 */
[----:B------:R-:W-:Y:S02]  /*0190*/  PRMT R10, R10, 0x5410, R11 ;  /* 0x000054100a0a7816 */ /* 0x000fe4000000000b */
[----:B------:R-:W-:-:S05]  /*01a0*/  PRMT R11, R12, 0x5410, R13 ;  /* 0x000054100c0b7816 */ /* 0x000fca000000000d */
[----:B------:R-:W-:Y:S01]  /*01b0*/  STG.E.64 desc[UR4][R2.64], R10 ;  /* 0x0000000a02007986 */ /* 0x000fe2000c101b04 */
[----:B------:R-:W-:Y:S05]  /*01c0*/  EXIT ;  /* 0x000000000000794d */ /* 0x000fea0003800000 */
.L_x_4:
        /* <DEDUP_REMOVED lines=11> */
.L_x_9:


//--------------------- .nv.shared.reserved.0     --------------------------
	.section	.nv.shared.reserved.0,"aw",@nobits
	.weak		__nv_reservedSMEM_offset_0_alias
	.size		__nv_reservedSMEM_offset_0_alias, 0, 64
	.other		__nv_reservedSMEM_offset_0_alias,@"STO_CUDA_RESERVED_SHARED STV_DEFAULT"
__nv_reservedSMEM_offset_0_alias:
	.zero		0
	.zero		64


//--------------------- .nv.constant0.fma_bf16x4  --------------------------
	.section	.nv.constant0.fma_bf16x4,"a",@progbits
	.sectionflags	@""
	.align	4
.nv.constant0.fma_bf16x4:
	.zero		932


//--------------------- .nv.constant0.vec_mul_bf16x4 --------------------------
	.section	.nv.constant0.vec_mul_bf16x4,"a",@progbits
	.sectionflags	@""
	.align	4
.nv.constant0.vec_mul_bf16x4:
	.zero		924


//--------------------- .nv.constant0.relu_i16x4  --------------------------
	.section	.nv.constant0.relu_i16x4,"a",@progbits
	.sectionflags	@""
	.align	4
.nv.constant0.relu_i16x4:
	.zero		916


//--------------------- .nv.constant0.vec_sub_i16x4 --------------------------
	.section	.nv.constant0.vec_sub_i16x4,"a",@progbits
	.sectionflags	@""
	.align	4
.nv.constant0.vec_sub_i16x4:
	.zero		924


//--------------------- .nv.constant0.vec_add_i16x4 --------------------------
	.section	.nv.constant0.vec_add_i16x4,"a",@progbits
	.sectionflags	@""
	.align	4
.nv.constant0.vec_add_i16x4:
	.zero		924


//--------------------- SYMBOLS --------------------------

	.type		.nv.reservedSmem.offset0,@object
	.size		.nv.reservedSmem.offset0,0x4
